//
// Generated by NVIDIA NVVM Compiler
//
// Compiler Build ID: CL-36424714
// Cuda compilation tools, release 13.0, V13.0.88
// Based on NVVM 20.0.0
//

.version 9.0
.target sm_100
.address_size 64

	// .globl	_Z11blur_kernelPhS_ii

.visible .entry _Z11blur_kernelPhS_ii(
	.param .u64 .ptr .align 1 _Z11blur_kernelPhS_ii_param_0,
	.param .u64 .ptr .align 1 _Z11blur_kernelPhS_ii_param_1,
	.param .u32 _Z11blur_kernelPhS_ii_param_2,
	.param .u32 _Z11blur_kernelPhS_ii_param_3
)
{
	.reg .pred 	%p<32>;
	.reg .b16 	%rs<4>;
	.reg .b32 	%r<87>;
	.reg .b64 	%rd<23>;

	ld.param.u64 	%rd7, [_Z11blur_kernelPhS_ii_param_0];
	ld.param.u64 	%rd6, [_Z11blur_kernelPhS_ii_param_1];
	ld.param.u32 	%r42, [_Z11blur_kernelPhS_ii_param_2];
	ld.param.u32 	%r44, [_Z11blur_kernelPhS_ii_param_3];
	cvta.to.global.u64 	%rd1, %rd7;
	mov.u32 	%r45, %ctaid.x;
	mov.u32 	%r46, %ntid.x;
	mov.u32 	%r47, %tid.x;
	mad.lo.s32 	%r1, %r45, %r46, %r47;
	mov.u32 	%r48, %ctaid.y;
	mov.u32 	%r49, %ntid.y;
	mov.u32 	%r50, %tid.y;
	mad.lo.s32 	%r51, %r48, %r49, %r50;
	setp.ge.s32 	%p5, %r1, %r42;
	setp.ge.s32 	%p6, %r51, %r44;
	or.pred  	%p7, %p5, %p6;
	@%p7 bra 	$L__BB0_20;
	add.s32 	%r53, %r1, -1;
	setp.lt.s32 	%p8, %r1, 1;
	mul.lo.s32 	%r3, %r53, %r44;
	setp.eq.s32 	%p9, %r51, 0;
	cvt.s64.s32 	%rd8, %r3;
	cvt.u64.u32 	%rd2, %r51;
	add.s64 	%rd9, %rd2, %rd8;
	add.s64 	%rd3, %rd1, %rd9;
	mov.b32 	%r71, 0;
	or.pred  	%p10, %p8, %p9;
	mov.u32 	%r72, %r71;
	@%p10 bra 	$L__BB0_3;
	ld.global.u8 	%r71, [%rd3+-1];
	mov.b32 	%r72, 1;
$L__BB0_3:
	setp.lt.s32 	%p11, %r1, 1;
	@%p11 bra 	$L__BB0_5;
	add.s32 	%r55, %r51, %r3;
	cvt.s64.s32 	%rd10, %r55;
	add.s64 	%rd11, %rd1, %rd10;
	ld.global.u8 	%r56, [%rd11];
	add.s32 	%r71, %r71, %r56;
	add.s32 	%r72, %r72, 1;
$L__BB0_5:
	setp.lt.s32 	%p12, %r1, 1;
	add.s32 	%r57, %r51, 1;
	setp.lt.u32 	%p1, %r57, %r44;
	not.pred 	%p14, %p1;
	or.pred  	%p15, %p12, %p14;
	@%p15 bra 	$L__BB0_7;
	ld.global.u8 	%r58, [%rd3+1];
	add.s32 	%r71, %r71, %r58;
	add.s32 	%r72, %r72, 1;
$L__BB0_7:
	setp.lt.s32 	%p16, %r1, 0;
	mul.lo.s32 	%r15, %r1, %r44;
	add.s32 	%r16, %r51, -1;
	setp.ge.u32 	%p17, %r16, %r44;
	cvt.s64.s32 	%rd12, %r15;
	add.s64 	%rd13, %rd2, %rd12;
	add.s64 	%rd4, %rd1, %rd13;
	or.pred  	%p18, %p16, %p17;
	@%p18 bra 	$L__BB0_9;
	ld.global.u8 	%r59, [%rd4+-1];
	add.s32 	%r71, %r71, %r59;
	add.s32 	%r72, %r72, 1;
$L__BB0_9:
	setp.lt.s32 	%p20, %r1, 0;
	mov.pred 	%p30, 0;
	@%p20 bra 	$L__BB0_11;
	add.s32 	%r60, %r51, %r15;
	cvt.s64.s32 	%rd14, %r60;
	add.s64 	%rd15, %rd1, %rd14;
	ld.global.u8 	%r61, [%rd15];
	add.s32 	%r71, %r71, %r61;
	add.s32 	%r72, %r72, 1;
	mov.pred 	%p30, %p1;
$L__BB0_11:
	not.pred 	%p21, %p30;
	@%p21 bra 	$L__BB0_13;
	ld.global.u8 	%r62, [%rd4+1];
	add.s32 	%r71, %r71, %r62;
	add.s32 	%r72, %r72, 1;
$L__BB0_13:
	setp.ge.u32 	%p22, %r16, %r44;
	add.s32 	%r63, %r1, 1;
	setp.gt.s32 	%p23, %r1, -2;
	setp.lt.s32 	%p24, %r63, %r42;
	and.pred  	%p3, %p23, %p24;
	not.pred 	%p25, %p3;
	add.s32 	%r29, %r15, %r44;
	cvt.s64.s32 	%rd16, %r29;
	add.s64 	%rd17, %rd2, %rd16;
	add.s64 	%rd5, %rd1, %rd17;
	or.pred  	%p26, %p25, %p22;
	@%p26 bra 	$L__BB0_15;
	ld.global.u8 	%r64, [%rd5+-1];
	add.s32 	%r71, %r71, %r64;
	add.s32 	%r72, %r72, 1;
$L__BB0_15:
	mov.pred 	%p31, 0;
	@%p25 bra 	$L__BB0_17;
	add.s32 	%r65, %r51, %r29;
	cvt.s64.s32 	%rd18, %r65;
	add.s64 	%rd19, %rd1, %rd18;
	ld.global.u8 	%r66, [%rd19];
	add.s32 	%r71, %r71, %r66;
	add.s32 	%r72, %r72, 1;
	mov.pred 	%p31, %p1;
$L__BB0_17:
	not.pred 	%p29, %p31;
	@%p29 bra 	$L__BB0_19;
	ld.global.u8 	%r67, [%rd5+1];
	add.s32 	%r71, %r71, %r67;
	add.s32 	%r72, %r72, 1;
$L__BB0_19:
	cvt.u16.u32 	%rs1, %r71;
	cvt.u16.u32 	%rs2, %r72;
	div.u16 	%rs3, %rs1, %rs2;
	add.s32 	%r68, %r15, %r51;
	cvt.s64.s32 	%rd20, %r68;
	cvta.to.global.u64 	%rd21, %rd6;
	add.s64 	%rd22, %rd21, %rd20;
	st.global.u8 	[%rd22], %rs3;
$L__BB0_20:
	ret;

}


// ===== COMPILED SASS (sm_100) =====

	.target	sm_100

	.elftype	@"ET_EXEC"


//--------------------- .note.nv.tkinfo           --------------------------
	.section	.note.nv.tkinfo,"",@"SHT_NOTE"
	.sectionflags	@"SHF_NOTE_NV_TKINFO"
	.tkinfo
        /*0018*/ 	.word	0x00000002
        /*0030*/ 	.string	""
        /*0030*/ 	.string	"ptxas"
        /*0030*/ 	.string	"Cuda compilation tools, release 13.0, V13.0.88"
        /*0030*/ 	.string	"Build cuda_13.0.r13.0/compiler.36424714_0"
        /*0030*/ 	.string	"-arch sm_100 -m 64 "



//--------------------- .note.nv.cuinfo           --------------------------
	.section	.note.nv.cuinfo,"",@"SHT_NOTE"
	.sectionflags	@"SHF_NOTE_NV_CUINFO"
        /*0018*/ 	.short	0x0002
        /*001a*/ 	.short	0x0064
        /*001c*/ 	.short	0x0082
	.zero		2


//--------------------- .nv.info                  --------------------------
	.section	.nv.info,"",@"SHT_CUDA_INFO"
	.align	4


	//----- nvinfo : EIATTR_REGCOUNT
	.align		4
        /*0000*/ 	.byte	0x04, 0x2f
        /*0002*/ 	.short	(.L_1 - .L_0)
	.align		4
.L_0:
        /*0004*/ 	.word	index@(_Z11blur_kernelPhS_ii)
        /*0008*/ 	.word	0x00000018


	//----- nvinfo : EIATTR_FRAME_SIZE
	.align		4
.L_1:
        /*000c*/ 	.byte	0x04, 0x11
        /*000e*/ 	.short	(.L_3 - .L_2)
	.align		4
.L_2:
        /*0010*/ 	.word	index@($__internal_0_$__cuda_sm20_div_u16)
        /*0014*/ 	.word	0x00000000


	//----- nvinfo : EIATTR_FRAME_SIZE
	.align		4
.L_3:
        /*0018*/ 	.byte	0x04, 0x11
        /*001a*/ 	.short	(.L_5 - .L_4)
	.align		4
.L_4:
        /*001c*/ 	.word	index@(_Z11blur_kernelPhS_ii)
        /*0020*/ 	.word	0x00000000


	//----- nvinfo : EIATTR_MIN_STACK_SIZE
	.align		4
.L_5:
        /*0024*/ 	.byte	0x04, 0x12
        /*0026*/ 	.short	(.L_7 - .L_6)
	.align		4
.L_6:
        /*0028*/ 	.word	index@(_Z11blur_kernelPhS_ii)
        /*002c*/ 	.word	0x00000000
.L_7:


//--------------------- .nv.compat                --------------------------
	.section	.nv.compat,"",@"SHT_CUDA_COMPAT_INFO"
	.align	4
        /*0000*/ 	.byte	0x02, 0x09, 0x00, 0x00, 0x02, 0x02, 0x01, 0x00, 0x02, 0x05, 0x05, 0x00, 0x03, 0x07, 0x01, 0x01
        /*0010*/ 	.byte	0x02, 0x03, 0x00, 0x00, 0x02, 0x06, 0x01, 0x00, 0x04, 0x0b, 0x08, 0x00, 0x01, 0x00, 0x00, 0x00
        /*0020*/ 	.byte	0x00, 0x00, 0x00, 0x00


//--------------------- .nv.info._Z11blur_kernelPhS_ii --------------------------
	.section	.nv.info._Z11blur_kernelPhS_ii,"",@"SHT_CUDA_INFO"
	.sectionflags	@""
	.align	4


	//----- nvinfo : EIATTR_CUDA_API_VERSION
	.align		4
        /*0000*/ 	.byte	0x04, 0x37
        /*0002*/ 	.short	(.L_9 - .L_8)
.L_8:
        /*0004*/ 	.word	0x00000082


	//----- nvinfo : EIATTR_KPARAM_INFO
	.align		4
.L_9:
        /*0008*/ 	.byte	0x04, 0x17
        /*000a*/ 	.short	(.L_11 - .L_10)
.L_10:
        /*000c*/ 	.word	0x00000000
        /*0010*/ 	.short	0x0003
        /*0012*/ 	.short	0x0014
        /*0014*/ 	.byte	0x00, 0xf0, 0x11, 0x00


	//----- nvinfo : EIATTR_KPARAM_INFO
	.align		4
.L_11:
        /*0018*/ 	.byte	0x04, 0x17
        /*001a*/ 	.short	(.L_13 - .L_12)
.L_12:
        /*001c*/ 	.word	0x00000000
        /*0020*/ 	.short	0x0002
        /*0022*/ 	.short	0x0010
        /*0024*/ 	.byte	0x00, 0xf0, 0x11, 0x00


	//----- nvinfo : EIATTR_KPARAM_INFO
	.align		4
.L_13:
        /*0028*/ 	.byte	0x04, 0x17
        /*002a*/ 	.short	(.L_15 - .L_14)
.L_14:
        /*002c*/ 	.word	0x00000000
        /*0030*/ 	.short	0x0001
        /*0032*/ 	.short	0x0008
        /*0034*/ 	.byte	0x00, 0xf5, 0x21, 0x00


	//----- nvinfo : EIATTR_KPARAM_INFO
	.align		4
.L_15:
        /*0038*/ 	.byte	0x04, 0x17
        /*003a*/ 	.short	(.L_17 - .L_16)
.L_16:
        /*003c*/ 	.word	0x00000000
        /*0040*/ 	.short	0x0000
        /*0042*/ 	.short	0x0000
        /*0044*/ 	.byte	0x00, 0xf5, 0x21, 0x00


	//----- nvinfo : EIATTR_SPARSE_MMA_MASK
	.align		4
.L_17:
        /*0048*/ 	.byte	0x03, 0x50
        /*004a*/ 	.short	0x0000


	//----- nvinfo : EIATTR_MAXREG_COUNT
	.align		4
        /*004c*/ 	.byte	0x03, 0x1b
        /*004e*/ 	.short	0x00ff


	//----- nvinfo : EIATTR_MERCURY_ISA_VERSION
	.align		4
        /*0050*/ 	.byte	0x03, 0x5f
        /*0052*/ 	.short	0x0101


	//----- nvinfo : EIATTR_VRC_CTA_INIT_COUNT
	.align		4
        /*0054*/ 	.byte	0x02, 0x4a
	.zero		1
	.zero		1


	//----- nvinfo : EIATTR_EXIT_INSTR_OFFSETS
	.align		4
        /*0058*/ 	.byte	0x04, 0x1c
        /*005a*/ 	.short	(.L_19 - .L_18)


	//   ....[0]....
.L_18:
        /*005c*/ 	.word	0x000000c0


	//   ....[1]....
        /*0060*/ 	.word	0x000005c0


	//----- nvinfo : EIATTR_CRS_STACK_SIZE
	.align		4
.L_19:
        /*0064*/ 	.byte	0x04, 0x1e
        /*0066*/ 	.short	(.L_21 - .L_20)
.L_20:
        /*0068*/ 	.word	0x00000000


	//----- nvinfo : EIATTR_CBANK_PARAM_SIZE
	.align		4
.L_21:
        /*006c*/ 	.byte	0x03, 0x19
        /*006e*/ 	.short	0x0018


	//----- nvinfo : EIATTR_PARAM_CBANK
	.align		4
        /*0070*/ 	.byte	0x04, 0x0a
        /*0072*/ 	.short	(.L_23 - .L_22)
	.align		4
.L_22:
        /*0074*/ 	.word	index@(.nv.constant0._Z11blur_kernelPhS_ii)
        /*0078*/ 	.short	0x0380
        /*007a*/ 	.short	0x0018


	//----- nvinfo : EIATTR_SW_WAR
	.align		4
.L_23:
        /*007c*/ 	.byte	0x04, 0x36
        /*007e*/ 	.short	(.L_25 - .L_24)
.L_24:
        /*0080*/ 	.word	0x00000008
.L_25:


//--------------------- .nv.callgraph             --------------------------
	.section	.nv.callgraph,"",@"SHT_CUDA_CALLGRAPH"
	.align	4
	.sectionentsize	8
	.align		4
        /*0000*/ 	.word	0x00000000
	.align		4
        /*0004*/ 	.word	0xffffffff
	.align		4
        /*0008*/ 	.word	0x00000000
	.align		4
        /*000c*/ 	.word	0xfffffffe
	.align		4
        /*0010*/ 	.word	0x00000000
	.align		4
        /*0014*/ 	.word	0xfffffffd
	.align		4
        /*0018*/ 	.word	0x00000000
	.align		4
        /*001c*/ 	.word	0xfffffffc


//--------------------- .text._Z11blur_kernelPhS_ii --------------------------
	.section	.text._Z11blur_kernelPhS_ii,"ax",@progbits
	.align	128
        .global         _Z11blur_kernelPhS_ii
        .type           _Z11blur_kernelPhS_ii,@function
        .size           _Z11blur_kernelPhS_ii,(.L_x_1 - _Z11blur_kernelPhS_ii)
        .other          _Z11blur_kernelPhS_ii,@"STO_CUDA_ENTRY STV_DEFAULT"
_Z11blur_kernelPhS_ii:
.text._Z11blur_kernelPhS_ii:
[----:B------:R-:W-:Y:S01]  /*0000*/  LDC R1, c[0x0][0x37c] ;  /* 0x0000df00ff017b82 */ /* 0x000fe20000000800 */
[----:B------:R-:W0:Y:S07]  /*0010*/  S2R R5, SR_TID.Y ;  /* 0x0000000000057919 */ /* 0x000e2e0000002200 */
[----:B------:R-:W1:Y:S01]  /*0020*/  LDC R8, c[0x0][0x360] ;  /* 0x0000d800ff087b82 */ /* 0x000e620000000800 */
[----:B------:R-:W2:Y:S01]  /*0030*/  LDCU.64 UR6, c[0x0][0x390] ;  /* 0x00007200ff0677ac */ /* 0x000ea20008000a00 */
[----:B------:R-:W1:Y:S06]  /*0040*/  S2R R3, SR_TID.X ;  /* 0x0000000000037919 */ /* 0x000e6c0000002100 */
[----:B------:R-:W0:Y:S08]  /*0050*/  S2UR UR5, SR_CTAID.Y ;  /* 0x00000000000579c3 */ /* 0x000e300000002600 */
[----:B------:R-:W0:Y:S08]  /*0060*/  LDC R0, c[0x0][0x364] ;  /* 0x0000d900ff007b82 */ /* 0x000e300000000800 */
[----:B------:R-:W1:Y:S01]  /*0070*/  S2UR UR4, SR_CTAID.X ;  /* 0x00000000000479c3 */ /* 0x000e620000002500 */
[----:B0-----:R-:W-:-:S05]  /*0080*/  IMAD R0, R0, UR5, R5 ;  /* 0x0000000500007c24 */ /* 0x001fca000f8e0205 */
[----:B--2---:R-:W-:Y:S01]  /*0090*/  ISETP.GE.AND P0, PT, R0, UR7, PT ;  /* 0x0000000700007c0c */ /* 0x004fe2000bf06270 */
[----:B-1----:R-:W-:-:S05]  /*00a0*/  IMAD R8, R8, UR4, R3 ;  /* 0x0000000408087c24 */ /* 0x002fca000f8e0203 */
[----:B------:R-:W-:-:S13]  /*00b0*/  ISETP.GE.OR P0, PT, R8, UR6, P0 ;  /* 0x0000000608007c0c */ /* 0x000fda0008706670 */
[----:B------:R-:W-:Y:S05]  /*00c0*/  @P0 EXIT ;  /* 0x000000000000094d */ /* 0x000fea0003800000 */
[----:B------:R-:W0:Y:S01]  /*00d0*/  LDCU.64 UR8, c[0x0][0x380] ;  /* 0x00007000ff0877ac */ /* 0x000e220008000a00 */
[C---:B------:R-:W-:Y:S01]  /*00e0*/  ISETP.GE.AND P6, PT, R8.reuse, 0x1, PT ;  /* 0x000000010800780c */ /* 0x040fe20003fc6270 */
[----:B------:R-:W-:Y:S01]  /*00f0*/  VIADD R2, R8, 0xffffffff ;  /* 0xffffffff08027836 */ /* 0x000fe20000000000 */
[----:B------:R-:W-:Y:S01]  /*0100*/  ISETP.NE.AND P2, PT, R0, RZ, PT ;  /* 0x000000ff0000720c */ /* 0x000fe20003f45270 */
[----:B------:R-:W1:Y:S01]  /*0110*/  LDCU.64 UR4, c[0x0][0x358] ;  /* 0x00006b00ff0477ac */ /* 0x000e620008000a00 */
[----:B------:R-:W-:Y:S02]  /*0120*/  IMAD.MOV.U32 R12, RZ, RZ, RZ ;  /* 0x000000ffff0c7224 */ /* 0x000fe400078e00ff */
[----:B------:R-:W-:Y:S01]  /*0130*/  IMAD R7, R2, UR7, RZ ;  /* 0x0000000702077c24 */ /* 0x000fe2000f8e02ff */
[----:B------:R-:W-:-:S04]  /*0140*/  ISETP.LT.OR P2, PT, R8, 0x1, !P2 ;  /* 0x000000010800780c */ /* 0x000fc80005741670 */
[--C-:B------:R-:W-:Y:S02]  /*0150*/  SHF.R.S32.HI R4, RZ, 0x1f, R7.reuse ;  /* 0x0000001fff047819 */ /* 0x100fe40000011407 */
[C-C-:B------:R-:W-:Y:S01]  /*0160*/  @P6 IMAD.IADD R3, R0.reuse, 0x1, R7.reuse ;  /* 0x0000000100036824 */ /* 0x140fe200078e0207 */
[----:B0-----:R-:W-:-:S04]  /*0170*/  IADD3 R6, P0, P1, R0, UR8, R7 ;  /* 0x0000000800067c10 */ /* 0x001fc8000f91e007 */
[C---:B------:R-:W-:Y:S02]  /*0180*/  @P6 IADD3 R2, P3, PT, R3.reuse, UR8, RZ ;  /* 0x0000000803026c10 */ /* 0x040fe4000ff7e0ff */
[----:B------:R-:W-:Y:S02]  /*0190*/  IADD3.X R7, PT, PT, RZ, UR9, R4, P0, P1 ;  /* 0x00000009ff077c10 */ /* 0x000fe400087e2404 */
[----:B------:R-:W-:-:S03]  /*01a0*/  @P6 LEA.HI.X.SX32 R3, R3, UR9, 0x1, P3 ;  /* 0x0000000903036c11 */ /* 0x000fc600098f0eff */
[----:B-1----:R-:W2:Y:S04]  /*01b0*/  @!P2 LDG.E.U8 R12, desc[UR4][R6.64+-0x1] ;  /* 0xffffff04060ca981 */ /* 0x002ea8000c1e1100 */
[----:B------:R0:W2:Y:S01]  /*01c0*/  @P6 LDG.E.U8 R9, desc[UR4][R2.64] ;  /* 0x0000000402096981 */ /* 0x0000a2000c1e1100 */
[C---:B------:R-:W-:Y:S01]  /*01d0*/  VIADD R4, R8.reuse, 0x1 ;  /* 0x0000000108047836 */ /* 0x040fe20000000000 */
[C---:B------:R-:W-:Y:S01]  /*01e0*/  ISETP.GE.AND P5, PT, R8.reuse, RZ, PT ;  /* 0x000000ff0800720c */ /* 0x040fe20003fa6270 */
[----:B------:R-:W-:Y:S02]  /*01f0*/  IMAD R13, R8, UR7, RZ ;  /* 0x00000007080d7c24 */ /* 0x000fe4000f8e02ff */
[----:B------:R-:W-:Y:S01]  /*0200*/  VIADD R10, R0, 0x1 ;  /* 0x00000001000a7836 */ /* 0x000fe20000000000 */
[----:B------:R-:W-:Y:S01]  /*0210*/  ISETP.GE.AND P0, PT, R4, UR6, PT ;  /* 0x0000000604007c0c */ /* 0x000fe2000bf06270 */
[----:B------:R-:W-:Y:S01]  /*0220*/  VIADD R11, R13, UR7 ;  /* 0x000000070d0b7c36 */ /* 0x000fe20008000000 */
[--C-:B------:R-:W-:Y:S01]  /*0230*/  SHF.R.S32.HI R5, RZ, 0x1f, R13.reuse ;  /* 0x0000001fff057819 */ /* 0x100fe2000001140d */
[C---:B------:R-:W-:Y:S01]  /*0240*/  VIADD R16, R0.reuse, 0xffffffff ;  /* 0xffffffff00107836 */ /* 0x040fe20000000000 */
[----:B------:R-:W-:Y:S01]  /*0250*/  IADD3 R4, P1, P3, R0, UR8, R13 ;  /* 0x0000000800047c10 */ /* 0x000fe2000fb3e00d */
[----:B------:R-:W-:Y:S01]  /*0260*/  IMAD.MOV.U32 R14, RZ, RZ, RZ ;  /* 0x000000ffff0e7224 */ /* 0x000fe200078e00ff */
[----:B------:R-:W-:Y:S01]  /*0270*/  ISETP.GT.AND P0, PT, R8, -0x2, !P0 ;  /* 0xfffffffe0800780c */ /* 0x000fe20004704270 */
[----:B------:R-:W-:Y:S01]  /*0280*/  @!P2 IMAD.MOV.U32 R14, RZ, RZ, 0x1 ;  /* 0x00000001ff0ea424 */ /* 0x000fe200078e00ff */
[----:B------:R-:W-:Y:S01]  /*0290*/  IADD3.X R5, PT, PT, RZ, UR9, R5, P1, P3 ;  /* 0x00000009ff057c10 */ /* 0x000fe20008fe6405 */
[----:B------:R-:W-:Y:S01]  /*02a0*/  @P5 IMAD.IADD R17, R0, 0x1, R13 ;  /* 0x0000000100115824 */ /* 0x000fe200078e020d */
[----:B0-----:R-:W-:-:S02]  /*02b0*/  SHF.R.S32.HI R3, RZ, 0x1f, R11 ;  /* 0x0000001fff037819 */ /* 0x001fc4000001140b */
[----:B------:R-:W-:Y:S02]  /*02c0*/  IADD3 R2, P1, P4, R0, UR8, R11 ;  /* 0x0000000800027c10 */ /* 0x000fe4000fc3e00b */
[----:B------:R-:W-:Y:S02]  /*02d0*/  ISETP.GE.U32.AND P3, PT, R10, UR7, PT ;  /* 0x000000070a007c0c */ /* 0x000fe4000bf66070 */
[----:B------:R-:W-:Y:S02]  /*02e0*/  IADD3.X R3, PT, PT, RZ, UR9, R3, P1, P4 ;  /* 0x00000009ff037c10 */ /* 0x000fe40008fe8403 */
[----:B------:R-:W-:Y:S01]  /*02f0*/  ISETP.LT.OR P4, PT, R8, 0x1, P3 ;  /* 0x000000010800780c */ /* 0x000fe20001f81670 */
[----:B------:R-:W-:Y:S01]  /*0300*/  @P0 IMAD.IADD R15, R0, 0x1, R11 ;  /* 0x00000001000f0824 */ /* 0x000fe200078e020b */
[----:B------:R-:W-:Y:S02]  /*0310*/  ISETP.GE.U32.AND P1, PT, R16, UR7, PT ;  /* 0x0000000710007c0c */ /* 0x000fe4000bf26070 */
[----:B------:R-:W-:-:S02]  /*0320*/  @P5 IADD3 R10, P2, PT, R17, UR8, RZ ;  /* 0x00000008110a5c10 */ /* 0x000fc4000ff5e0ff */
[----:B------:R-:W-:Y:S02]  /*0330*/  ISETP.LT.OR P1, PT, R8, RZ, P1 ;  /* 0x000000ff0800720c */ /* 0x000fe40000f21670 */
[----:B------:R-:W-:Y:S01]  /*0340*/  @P5 LEA.HI.X.SX32 R11, R17, UR9, 0x1, P2 ;  /* 0x00000009110b5c11 */ /* 0x000fe200090f0eff */
[----:B------:R-:W-:Y:S01]  /*0350*/  @P6 VIADD R14, R14, 0x1 ;  /* 0x000000010e0e6836 */ /* 0x000fe20000000000 */
[----:B------:R-:W-:-:S03]  /*0360*/  @P0 IADD3 R8, P2, PT, R15, UR8, RZ ;  /* 0x000000080f080c10 */ /* 0x000fc6000ff5e0ff */
[----:B------:R-:W3:Y:S04]  /*0370*/  @!P4 LDG.E.U8 R7, desc[UR4][R6.64+0x1] ;  /* 0x000001040607c981 */ /* 0x000ee8000c1e1100 */
[----:B------:R-:W4:Y:S01]  /*0380*/  @P5 LDG.E.U8 R11, desc[UR4][R10.64] ;  /* 0x000000040a0b5981 */ /* 0x000f22000c1e1100 */
[----:B--2---:R-:W-:Y:S01]  /*0390*/  @P6 IMAD.IADD R12, R12, 0x1, R9 ;  /* 0x000000010c0c6824 */ /* 0x004fe200078e0209 */
[----:B------:R-:W-:Y:S02]  /*03a0*/  PLOP3.LUT P6, PT, PT, PT, PT, 0x8, 0x80 ;  /* 0x000000000080781c */ /* 0x000fe40003fce170 */
[----:B------:R-:W-:Y:S02]  /*03b0*/  @P5 PLOP3.LUT P6, PT, P3, PT, PT, 0x8, 0x80 ;  /* 0x000000000080581c */ /* 0x000fe40001fce170 */
[----:B------:R-:W-:-:S02]  /*03c0*/  @P0 LEA.HI.X.SX32 R9, R15, UR9, 0x1, P2 ;  /* 0x000000090f090c11 */ /* 0x000fc400090f0eff */
[----:B------:R-:W-:Y:S01]  /*03d0*/  PLOP3.LUT P2, PT, PT, PT, PT, 0x8, 0x80 ;  /* 0x000000000080781c */ /* 0x000fe20003f4e170 */
[----:B------:R-:W2:Y:S01]  /*03e0*/  @!P1 LDG.E.U8 R15, desc[UR4][R4.64+-0x1] ;  /* 0xffffff04040f9981 */ /* 0x000ea2000c1e1100 */
[----:B------:R-:W-:Y:S02]  /*03f0*/  @P0 PLOP3.LUT P2, PT, P3, PT, PT, 0x8, 0x80 ;  /* 0x000000000080081c */ /* 0x000fe40001f4e170 */
[----:B------:R-:W-:Y:S01]  /*0400*/  ISETP.GE.U32.OR P3, PT, R16, UR7, !P0 ;  /* 0x0000000710007c0c */ /* 0x000fe2000c766470 */
[----:B------:R-:W5:Y:S04]  /*0410*/  @P0 LDG.E.U8 R9, desc[UR4][R8.64] ;  /* 0x0000000408090981 */ /* 0x000f68000c1e1100 */
[----:B------:R-:W5:Y:S06]  /*0420*/  @P6 LDG.E.U8 R17, desc[UR4][R4.64+0x1] ;  /* 0x0000010404116981 */ /* 0x000f6c000c1e1100 */
[----:B------:R-:W5:Y:S04]  /*0430*/  @P2 LDG.E.U8 R21, desc[UR4][R2.64+0x1] ;  /* 0x0000010402152981 */ /* 0x000f68000c1e1100 */
[----:B------:R-:W5:Y:S01]  /*0440*/  @!P3 LDG.E.U8 R19, desc[UR4][R2.64+-0x1] ;  /* 0xffffff040213b981 */ /* 0x000f62000c1e1100 */
[----:B------:R-:W-:-:S04]  /*0450*/  @!P4 VIADD R14, R14, 0x1 ;  /* 0x000000010e0ec836 */ /* 0x000fc80000000000 */
[----:B------:R-:W-:Y:S02]  /*0460*/  @!P1 VIADD R14, R14, 0x1 ;  /* 0x000000010e0e9836 */ /* 0x000fe40000000000 */
[----:B---3--:R-:W-:Y:S02]  /*0470*/  @!P4 IMAD.IADD R12, R12, 0x1, R7 ;  /* 0x000000010c0cc824 */ /* 0x008fe400078e0207 */
[----:B------:R-:W-:-:S04]  /*0480*/  @P5 VIADD R14, R14, 0x1 ;  /* 0x000000010e0e5836 */ /* 0x000fc80000000000 */
[----:B------:R-:W-:-:S04]  /*0490*/  @P6 VIADD R14, R14, 0x1 ;  /* 0x000000010e0e6836 */ /* 0x000fc80000000000 */
[----:B------:R-:W-:-:S04]  /*04a0*/  @!P3 VIADD R14, R14, 0x1 ;  /* 0x000000010e0eb836 */ /* 0x000fc80000000000 */
[----:B------:R-:W-:-:S04]  /*04b0*/  @P0 VIADD R14, R14, 0x1 ;  /* 0x000000010e0e0836 */ /* 0x000fc80000000000 */
[----:B------:R-:W-:-:S05]  /*04c0*/  @P2 VIADD R14, R14, 0x1 ;  /* 0x000000010e0e2836 */ /* 0x000fca0000000000 */
[----:B------:R-:W-:Y:S01]  /*04d0*/  LOP3.LUT R14, R14, 0xffff, RZ, 0xc0, !PT ;  /* 0x0000ffff0e0e7812 */ /* 0x000fe200078ec0ff */
[----:B--2---:R-:W-:-:S04]  /*04e0*/  @!P1 IMAD.IADD R12, R12, 0x1, R15 ;  /* 0x000000010c0c9824 */ /* 0x004fc800078e020f */
[----:B----4-:R-:W-:-:S04]  /*04f0*/  @P5 IMAD.IADD R12, R12, 0x1, R11 ;  /* 0x000000010c0c5824 */ /* 0x010fc800078e020b */
[----:B-----5:R-:W-:-:S04]  /*0500*/  @P6 IMAD.IADD R12, R12, 0x1, R17 ;  /* 0x000000010c0c6824 */ /* 0x020fc800078e0211 */
[----:B------:R-:W-:-:S04]  /*0510*/  @!P3 IMAD.IADD R12, R12, 0x1, R19 ;  /* 0x000000010c0cb824 */ /* 0x000fc800078e0213 */
[----:B------:R-:W-:-:S04]  /*0520*/  @P0 IMAD.IADD R12, R12, 0x1, R9 ;  /* 0x000000010c0c0824 */ /* 0x000fc800078e0209 */
[----:B------:R-:W-:-:S05]  /*0530*/  @P2 IMAD.IADD R12, R12, 0x1, R21 ;  /* 0x000000010c0c2824 */ /* 0x000fca00078e0215 */
[----:B------:R-:W-:Y:S02]  /*0540*/  LOP3.LUT R12, R12, 0xffff, RZ, 0xc0, !PT ;  /* 0x0000ffff0c0c7812 */ /* 0x000fe400078ec0ff */
[----:B------:R-:W-:-:S07]  /*0550*/  MOV R6, 0x570 ;  /* 0x0000057000067802 */ /* 0x000fce0000000f00 */
[----:B------:R-:W-:Y:S05]  /*0560*/  CALL.REL.NOINC `($__internal_0_$__cuda_sm20_div_u16) ;  /* 0x0000000000187944 */ /* 0x000fea0003c00000 */
[----:B------:R-:W0:Y:S01]  /*0570*/  LDCU.64 UR6, c[0x0][0x388] ;  /* 0x00007100ff0677ac */ /* 0x000e220008000a00 */
[----:B------:R-:W-:-:S05]  /*0580*/  IMAD.IADD R0, R0, 0x1, R13 ;  /* 0x0000000100007824 */ /* 0x000fca00078e020d */
[----:B0-----:R-:W-:-:S04]  /*0590*/  IADD3 R2, P0, PT, R0, UR6, RZ ;  /* 0x0000000600027c10 */ /* 0x001fc8000ff1e0ff */
[----:B------:R-:W-:-:S05]  /*05a0*/  LEA.HI.X.SX32 R3, R0, UR7, 0x1, P0 ;  /* 0x0000000700037c11 */ /* 0x000fca00080f0eff */
[----:B------:R-:W-:Y:S01]  /*05b0*/  STG.E.U8 desc[UR4][R2.64], R7 ;  /* 0x0000000702007986 */ /* 0x000fe2000c101104 */
[----:B------:R-:W-:Y:S05]  /*05c0*/  EXIT ;  /* 0x000000000000794d */ /* 0x000fea0003800000 */
        .weak           $__internal_0_$__cuda_sm20_div_u16
        .type           $__internal_0_$__cuda_sm20_div_u16,@function
        .size           $__internal_0_$__cuda_sm20_div_u16,(.L_x_1 - $__internal_0_$__cuda_sm20_div_u16)
$__internal_0_$__cuda_sm20_div_u16:
[----:B------:R-:W0:Y:S01]  /*05d0*/  I2F.U16 R2, R14 ;  /* 0x0000000e00027306 */ /* 0x000e220000101000 */
[----:B------:R-:W-:Y:S01]  /*05e0*/  IMAD.MOV.U32 R3, RZ, RZ, 0x4b800000 ;  /* 0x4b800000ff037424 */ /* 0x000fe200078e00ff */
[C---:B0-----:R-:W-:Y:S02]  /*05f0*/  FSETP.GEU.AND P1, PT, |R2|.reuse, 1.175494350822287508e-38, PT ;  /* 0x008000000200780b */ /* 0x041fe40003f2e200 */
[----:B------:R-:W-:Y:S02]  /*0600*/  FSETP.GT.AND P0, PT, |R2|, 8.50705917302346158658e+37, PT ;  /* 0x7e8000000200780b */ /* 0x000fe40003f04200 */
[----:B------:R-:W-:-:S04]  /*0610*/  FSEL R3, R3, 1, !P1 ;  /* 0x3f80000003037808 */ /* 0x000fc80004800000 */
[----:B------:R-:W-:Y:S02]  /*0620*/  FSEL R3, R3, 0.25, !P0 ;  /* 0x3e80000003037808 */ /* 0x000fe40004000000 */
[----:B------:R-:W-:-:S03]  /*0630*/  ISETP.NE.U32.AND P0, PT, R14, RZ, PT ;  /* 0x000000ff0e00720c */ /* 0x000fc60003f05070 */
[----:B------:R-:W-:Y:S01]  /*0640*/  FMUL R4, R2, R3 ;  /* 0x0000000302047220 */ /* 0x000fe20000400000 */
[----:B------:R-:W-:-:S04]  /*0650*/  LOP3.LUT R2, R12, 0xffff, RZ, 0xc0, !PT ;  /* 0x0000ffff0c027812 */ /* 0x000fc800078ec0ff */
[----:B------:R-:W-:Y:S01]  /*0660*/  I2FP.F32.U32.RZ R2, R2 ;  /* 0x0000000200027245 */ /* 0x000fe2000020d000 */
[----:B------:R-:W0:Y:S02]  /*0670*/  MUFU.RCP R4, R4 ;  /* 0x0000000400047308 */ /* 0x000e240000001000 */
[----:B0-----:R-:W-:-:S04]  /*0680*/  FMUL R3, R3, R4 ;  /* 0x0000000403037220 */ /* 0x001fc80000400000 */
[----:B------:R-:W-:-:S04]  /*0690*/  VIADD R3, R3, 0x2 ;  /* 0x0000000203037836 */ /* 0x000fc80000000000 */
[----:B------:R-:W-:Y:S01]  /*06a0*/  FMUL.RZ R5, R2, R3 ;  /* 0x0000000302057220 */ /* 0x000fe2000040c000 */
[----:B------:R-:W-:Y:S02]  /*06b0*/  IMAD.MOV.U32 R2, RZ, RZ, R6 ;  /* 0x000000ffff027224 */ /* 0x000fe400078e0006 */
[----:B------:R-:W-:-:S03]  /*06c0*/  IMAD.MOV.U32 R3, RZ, RZ, 0x0 ;  /* 0x00000000ff037424 */ /* 0x000fc600078e00ff */
[----:B------:R-:W0:Y:S02]  /*06d0*/  F2I.U32.TRUNC.NTZ R5, R5 ;  /* 0x0000000500057305 */ /* 0x000e24000020f000 */
[----:B0-----:R-:W-:Y:S01]  /*06e0*/  LOP3.LUT R7, R5, 0xffff, RZ, 0xc0, !PT ;  /* 0x0000ffff05077812 */ /* 0x001fe200078ec0ff */
[----:B------:R-:W-:Y:S01]  /*06f0*/  @!P0 IMAD.MOV.U32 R7, RZ, RZ, -0x1 ;  /* 0xffffffffff078424 */ /* 0x000fe200078e00ff */
[----:B------:R-:W-:Y:S06]  /*0700*/  RET.REL.NODEC R2 `(_Z11blur_kernelPhS_ii) ;  /* 0xfffffff8023c7950 */ /* 0x000fec0003c3ffff */
.L_x_0:
[----:B------:R-:W-:-:S00]  /*0710*/  BRA `(.L_x_0) ;  /* 0xfffffffc00fc7947 */ /* 0x000fc0000383ffff */
[----:B------:R-:W-:-:S00]  /*0720*/  NOP ;  /* 0x0000000000007918 */ /* 0x000fc00000000000 */
        /* <DEDUP_REMOVED lines=13> */
.L_x_1:


//--------------------- .nv.shared.reserved.0     --------------------------
	.section	.nv.shared.reserved.0,"aw",@nobits
	.weak		__nv_reservedSMEM_offset_0_alias
	.size		__nv_reservedSMEM_offset_0_alias, 0, 64
	.other		__nv_reservedSMEM_offset_0_alias,@"STO_CUDA_RESERVED_SHARED STV_DEFAULT"
__nv_reservedSMEM_offset_0_alias:
	.zero		0
	.zero		64


//--------------------- .nv.constant0._Z11blur_kernelPhS_ii --------------------------
	.section	.nv.constant0._Z11blur_kernelPhS_ii,"a",@progbits
	.sectionflags	@""
	.align	4
.nv.constant0._Z11blur_kernelPhS_ii:
	.zero		920


//--------------------- SYMBOLS --------------------------

	.type		.nv.reservedSmem.offset0,@object
	.size		.nv.reservedSmem.offset0,0x4
